//
// Generated by NVIDIA NVVM Compiler
//
// Compiler Build ID: CL-36424714
// Cuda compilation tools, release 13.0, V13.0.88
// Based on NVVM 20.0.0
//

.version 9.0
.target sm_100
.address_size 64

	// .globl	_Z11bm25_kernelPK8TermInfoPKiS3_S3_PKfiifffPf

.visible .entry _Z11bm25_kernelPK8TermInfoPKiS3_S3_PKfiifffPf(
	.param .u64 .ptr .align 1 _Z11bm25_kernelPK8TermInfoPKiS3_S3_PKfiifffPf_param_0,
	.param .u64 .ptr .align 1 _Z11bm25_kernelPK8TermInfoPKiS3_S3_PKfiifffPf_param_1,
	.param .u64 .ptr .align 1 _Z11bm25_kernelPK8TermInfoPKiS3_S3_PKfiifffPf_param_2,
	.param .u64 .ptr .align 1 _Z11bm25_kernelPK8TermInfoPKiS3_S3_PKfiifffPf_param_3,
	.param .u64 .ptr .align 1 _Z11bm25_kernelPK8TermInfoPKiS3_S3_PKfiifffPf_param_4,
	.param .u32 _Z11bm25_kernelPK8TermInfoPKiS3_S3_PKfiifffPf_param_5,
	.param .u32 _Z11bm25_kernelPK8TermInfoPKiS3_S3_PKfiifffPf_param_6,
	.param .f32 _Z11bm25_kernelPK8TermInfoPKiS3_S3_PKfiifffPf_param_7,
	.param .f32 _Z11bm25_kernelPK8TermInfoPKiS3_S3_PKfiifffPf_param_8,
	.param .f32 _Z11bm25_kernelPK8TermInfoPKiS3_S3_PKfiifffPf_param_9,
	.param .u64 .ptr .align 1 _Z11bm25_kernelPK8TermInfoPKiS3_S3_PKfiifffPf_param_10
)
{
	.reg .pred 	%p<8>;
	.reg .b32 	%r<19>;
	.reg .b32 	%f<25>;
	.reg .b64 	%rd<24>;

	ld.param.u64 	%rd6, [_Z11bm25_kernelPK8TermInfoPKiS3_S3_PKfiifffPf_param_0];
	ld.param.u64 	%rd7, [_Z11bm25_kernelPK8TermInfoPKiS3_S3_PKfiifffPf_param_1];
	ld.param.u64 	%rd8, [_Z11bm25_kernelPK8TermInfoPKiS3_S3_PKfiifffPf_param_2];
	ld.param.u64 	%rd9, [_Z11bm25_kernelPK8TermInfoPKiS3_S3_PKfiifffPf_param_3];
	ld.param.u64 	%rd10, [_Z11bm25_kernelPK8TermInfoPKiS3_S3_PKfiifffPf_param_4];
	ld.param.u32 	%r10, [_Z11bm25_kernelPK8TermInfoPKiS3_S3_PKfiifffPf_param_5];
	ld.param.u32 	%r9, [_Z11bm25_kernelPK8TermInfoPKiS3_S3_PKfiifffPf_param_6];
	ld.param.f32 	%f9, [_Z11bm25_kernelPK8TermInfoPKiS3_S3_PKfiifffPf_param_7];
	ld.param.f32 	%f10, [_Z11bm25_kernelPK8TermInfoPKiS3_S3_PKfiifffPf_param_8];
	ld.param.f32 	%f11, [_Z11bm25_kernelPK8TermInfoPKiS3_S3_PKfiifffPf_param_9];
	ld.param.u64 	%rd11, [_Z11bm25_kernelPK8TermInfoPKiS3_S3_PKfiifffPf_param_10];
	mov.u32 	%r11, %ctaid.x;
	mov.u32 	%r12, %ntid.x;
	mov.u32 	%r13, %tid.x;
	mad.lo.s32 	%r1, %r11, %r12, %r13;
	setp.ge.s32 	%p1, %r1, %r10;
	@%p1 bra 	$L__BB0_10;
	cvta.to.global.u64 	%rd12, %rd7;
	mul.wide.s32 	%rd13, %r1, 4;
	add.s64 	%rd14, %rd12, %rd13;
	ld.global.u32 	%r2, [%rd14];
	ld.global.u32 	%r3, [%rd14+4];
	setp.lt.s32 	%p2, %r9, 1;
	mov.f32 	%f22, 0f00000000;
	@%p2 bra 	$L__BB0_9;
	cvta.to.global.u64 	%rd15, %rd8;
	add.s64 	%rd1, %rd15, %rd13;
	add.f32 	%f1, %f10, 0f3F800000;
	mov.f32 	%f14, 0f3F800000;
	sub.f32 	%f2, %f14, %f11;
	cvta.to.global.u64 	%rd2, %rd9;
	cvta.to.global.u64 	%rd3, %rd10;
	cvta.to.global.u64 	%rd4, %rd6;
	mov.f32 	%f22, 0f00000000;
	mov.b32 	%r17, 0;
$L__BB0_3:
	setp.ge.s32 	%p3, %r2, %r3;
	mul.wide.u32 	%rd17, %r17, 4;
	add.s64 	%rd18, %rd2, %rd17;
	ld.global.u32 	%r5, [%rd18];
	add.s64 	%rd19, %rd3, %rd17;
	ld.global.f32 	%f4, [%rd19];
	mov.u32 	%r18, %r2;
	@%p3 bra 	$L__BB0_8;
	bra.uni 	$L__BB0_5;
$L__BB0_4:
	add.s32 	%r18, %r18, 1;
	setp.eq.s32 	%p5, %r18, %r3;
	@%p5 bra 	$L__BB0_8;
$L__BB0_5:
	mul.wide.s32 	%rd20, %r18, 8;
	add.s64 	%rd5, %rd4, %rd20;
	ld.global.u32 	%r15, [%rd5];
	setp.ne.s32 	%p4, %r15, %r5;
	@%p4 bra 	$L__BB0_4;
	ld.global.f32 	%f5, [%rd5+4];
	setp.leu.f32 	%p6, %f5, 0f00000000;
	@%p6 bra 	$L__BB0_8;
	ld.global.u32 	%r16, [%rd1];
	cvt.rn.f32.s32 	%f15, %r16;
	mul.f32 	%f16, %f4, %f5;
	mul.f32 	%f17, %f1, %f16;
	div.rn.f32 	%f18, %f15, %f9;
	fma.rn.f32 	%f19, %f11, %f18, %f2;
	fma.rn.f32 	%f20, %f10, %f19, %f5;
	div.rn.f32 	%f21, %f17, %f20;
	add.f32 	%f22, %f22, %f21;
$L__BB0_8:
	add.s32 	%r17, %r17, 1;
	setp.ne.s32 	%p7, %r17, %r9;
	@%p7 bra 	$L__BB0_3;
$L__BB0_9:
	cvta.to.global.u64 	%rd21, %rd11;
	add.s64 	%rd23, %rd21, %rd13;
	st.global.f32 	[%rd23], %f22;
$L__BB0_10:
	ret;

}


// ===== COMPILED SASS (sm_100) =====

	.target	sm_100

	.elftype	@"ET_EXEC"


//--------------------- .note.nv.tkinfo           --------------------------
	.section	.note.nv.tkinfo,"",@"SHT_NOTE"
	.sectionflags	@"SHF_NOTE_NV_TKINFO"
	.tkinfo
        /*0018*/ 	.word	0x00000002
        /*0030*/ 	.string	""
        /*0030*/ 	.string	"ptxas"
        /*0030*/ 	.string	"Cuda compilation tools, release 13.0, V13.0.88"
        /*0030*/ 	.string	"Build cuda_13.0.r13.0/compiler.36424714_0"
        /*0030*/ 	.string	"-arch sm_100 -m 64 "



//--------------------- .note.nv.cuinfo           --------------------------
	.section	.note.nv.cuinfo,"",@"SHT_NOTE"
	.sectionflags	@"SHF_NOTE_NV_CUINFO"
        /*0018*/ 	.short	0x0002
        /*001a*/ 	.short	0x0064
        /*001c*/ 	.short	0x0082
	.zero		2


//--------------------- .nv.info                  --------------------------
	.section	.nv.info,"",@"SHT_CUDA_INFO"
	.align	4


	//----- nvinfo : EIATTR_REGCOUNT
	.align		4
        /*0000*/ 	.byte	0x04, 0x2f
        /*0002*/ 	.short	(.L_1 - .L_0)
	.align		4
.L_0:
        /*0004*/ 	.word	index@(_Z11bm25_kernelPK8TermInfoPKiS3_S3_PKfiifffPf)
        /*0008*/ 	.word	0x00000018


	//----- nvinfo : EIATTR_FRAME_SIZE
	.align		4
.L_1:
        /*000c*/ 	.byte	0x04, 0x11
        /*000e*/ 	.short	(.L_3 - .L_2)
	.align		4
.L_2:
        /*0010*/ 	.word	index@($__internal_0_$__cuda_sm3x_div_rn_noftz_f32_slowpath)
        /*0014*/ 	.word	0x00000000


	//----- nvinfo : EIATTR_FRAME_SIZE
	.align		4
.L_3:
        /*0018*/ 	.byte	0x04, 0x11
        /*001a*/ 	.short	(.L_5 - .L_4)
	.align		4
.L_4:
        /*001c*/ 	.word	index@(_Z11bm25_kernelPK8TermInfoPKiS3_S3_PKfiifffPf)
        /*0020*/ 	.word	0x00000000


	//----- nvinfo : EIATTR_MIN_STACK_SIZE
	.align		4
.L_5:
        /*0024*/ 	.byte	0x04, 0x12
        /*0026*/ 	.short	(.L_7 - .L_6)
	.align		4
.L_6:
        /*0028*/ 	.word	index@(_Z11bm25_kernelPK8TermInfoPKiS3_S3_PKfiifffPf)
        /*002c*/ 	.word	0x00000000
.L_7:


//--------------------- .nv.compat                --------------------------
	.section	.nv.compat,"",@"SHT_CUDA_COMPAT_INFO"
	.align	4
        /*0000*/ 	.byte	0x02, 0x09, 0x00, 0x00, 0x02, 0x02, 0x01, 0x00, 0x02, 0x05, 0x05, 0x00, 0x03, 0x07, 0x01, 0x01
        /*0010*/ 	.byte	0x02, 0x03, 0x00, 0x00, 0x02, 0x06, 0x01, 0x00, 0x04, 0x0b, 0x08, 0x00, 0x01, 0x00, 0x00, 0x00
        /*0020*/ 	.byte	0x00, 0x00, 0x00, 0x00


//--------------------- .nv.info._Z11bm25_kernelPK8TermInfoPKiS3_S3_PKfiifffPf --------------------------
	.section	.nv.info._Z11bm25_kernelPK8TermInfoPKiS3_S3_PKfiifffPf,"",@"SHT_CUDA_INFO"
	.sectionflags	@""
	.align	4


	//----- nvinfo : EIATTR_CUDA_API_VERSION
	.align		4
        /*0000*/ 	.byte	0x04, 0x37
        /*0002*/ 	.short	(.L_9 - .L_8)
.L_8:
        /*0004*/ 	.word	0x00000082


	//----- nvinfo : EIATTR_KPARAM_INFO
	.align		4
.L_9:
        /*0008*/ 	.byte	0x04, 0x17
        /*000a*/ 	.short	(.L_11 - .L_10)
.L_10:
        /*000c*/ 	.word	0x00000000
        /*0010*/ 	.short	0x000a
        /*0012*/ 	.short	0x0040
        /*0014*/ 	.byte	0x00, 0xf5, 0x21, 0x00


	//----- nvinfo : EIATTR_KPARAM_INFO
	.align		4
.L_11:
        /*0018*/ 	.byte	0x04, 0x17
        /*001a*/ 	.short	(.L_13 - .L_12)
.L_12:
        /*001c*/ 	.word	0x00000000
        /*0020*/ 	.short	0x0009
        /*0022*/ 	.short	0x0038
        /*0024*/ 	.byte	0x00, 0xf0, 0x11, 0x00


	//----- nvinfo : EIATTR_KPARAM_INFO
	.align		4
.L_13:
        /*0028*/ 	.byte	0x04, 0x17
        /*002a*/ 	.short	(.L_15 - .L_14)
.L_14:
        /*002c*/ 	.word	0x00000000
        /*0030*/ 	.short	0x0008
        /*0032*/ 	.short	0x0034
        /*0034*/ 	.byte	0x00, 0xf0, 0x11, 0x00


	//----- nvinfo : EIATTR_KPARAM_INFO
	.align		4
.L_15:
        /*0038*/ 	.byte	0x04, 0x17
        /*003a*/ 	.short	(.L_17 - .L_16)
.L_16:
        /*003c*/ 	.word	0x00000000
        /*0040*/ 	.short	0x0007
        /*0042*/ 	.short	0x0030
        /*0044*/ 	.byte	0x00, 0xf0, 0x11, 0x00


	//----- nvinfo : EIATTR_KPARAM_INFO
	.align		4
.L_17:
        /*0048*/ 	.byte	0x04, 0x17
        /*004a*/ 	.short	(.L_19 - .L_18)
.L_18:
        /*004c*/ 	.word	0x00000000
        /*0050*/ 	.short	0x0006
        /*0052*/ 	.short	0x002c
        /*0054*/ 	.byte	0x00, 0xf0, 0x11, 0x00


	//----- nvinfo : EIATTR_KPARAM_INFO
	.align		4
.L_19:
        /*0058*/ 	.byte	0x04, 0x17
        /*005a*/ 	.short	(.L_21 - .L_20)
.L_20:
        /*005c*/ 	.word	0x00000000
        /*0060*/ 	.short	0x0005
        /*0062*/ 	.short	0x0028
        /*0064*/ 	.byte	0x00, 0xf0, 0x11, 0x00


	//----- nvinfo : EIATTR_KPARAM_INFO
	.align		4
.L_21:
        /*0068*/ 	.byte	0x04, 0x17
        /*006a*/ 	.short	(.L_23 - .L_22)
.L_22:
        /*006c*/ 	.word	0x00000000
        /*0070*/ 	.short	0x0004
        /*0072*/ 	.short	0x0020
        /*0074*/ 	.byte	0x00, 0xf5, 0x21, 0x00


	//----- nvinfo : EIATTR_KPARAM_INFO
	.align		4
.L_23:
        /*0078*/ 	.byte	0x04, 0x17
        /*007a*/ 	.short	(.L_25 - .L_24)
.L_24:
        /*007c*/ 	.word	0x00000000
        /*0080*/ 	.short	0x0003
        /*0082*/ 	.short	0x0018
        /*0084*/ 	.byte	0x00, 0xf5, 0x21, 0x00


	//----- nvinfo : EIATTR_KPARAM_INFO
	.align		4
.L_25:
        /*0088*/ 	.byte	0x04, 0x17
        /*008a*/ 	.short	(.L_27 - .L_26)
.L_26:
        /*008c*/ 	.word	0x00000000
        /*0090*/ 	.short	0x0002
        /*0092*/ 	.short	0x0010
        /*0094*/ 	.byte	0x00, 0xf5, 0x21, 0x00


	//----- nvinfo : EIATTR_KPARAM_INFO
	.align		4
.L_27:
        /*0098*/ 	.byte	0x04, 0x17
        /*009a*/ 	.short	(.L_29 - .L_28)
.L_28:
        /*009c*/ 	.word	0x00000000
        /*00a0*/ 	.short	0x0001
        /*00a2*/ 	.short	0x0008
        /*00a4*/ 	.byte	0x00, 0xf5, 0x21, 0x00


	//----- nvinfo : EIATTR_KPARAM_INFO
	.align		4
.L_29:
        /*00a8*/ 	.byte	0x04, 0x17
        /*00aa*/ 	.short	(.L_31 - .L_30)
.L_30:
        /*00ac*/ 	.word	0x00000000
        /*00b0*/ 	.short	0x0000
        /*00b2*/ 	.short	0x0000
        /*00b4*/ 	.byte	0x00, 0xf5, 0x21, 0x00


	//----- nvinfo : EIATTR_SPARSE_MMA_MASK
	.align		4
.L_31:
        /*00b8*/ 	.byte	0x03, 0x50
        /*00ba*/ 	.short	0x0000


	//----- nvinfo : EIATTR_MAXREG_COUNT
	.align		4
        /*00bc*/ 	.byte	0x03, 0x1b
        /*00be*/ 	.short	0x00ff


	//----- nvinfo : EIATTR_MERCURY_ISA_VERSION
	.align		4
        /*00c0*/ 	.byte	0x03, 0x5f
        /*00c2*/ 	.short	0x0101


	//----- nvinfo : EIATTR_VRC_CTA_INIT_COUNT
	.align		4
        /*00c4*/ 	.byte	0x02, 0x4a
	.zero		1
	.zero		1


	//----- nvinfo : EIATTR_EXIT_INSTR_OFFSETS
	.align		4
        /*00c8*/ 	.byte	0x04, 0x1c
        /*00ca*/ 	.short	(.L_33 - .L_32)


	//   ....[0]....
.L_32:
        /*00cc*/ 	.word	0x00000070


	//   ....[1]....
        /*00d0*/ 	.word	0x00000690


	//----- nvinfo : EIATTR_CRS_STACK_SIZE
	.align		4
.L_33:
        /*00d4*/ 	.byte	0x04, 0x1e
        /*00d6*/ 	.short	(.L_35 - .L_34)
.L_34:
        /*00d8*/ 	.word	0x00000000


	//----- nvinfo : EIATTR_CBANK_PARAM_SIZE
	.align		4
.L_35:
        /*00dc*/ 	.byte	0x03, 0x19
        /*00de*/ 	.short	0x0048


	//----- nvinfo : EIATTR_PARAM_CBANK
	.align		4
        /*00e0*/ 	.byte	0x04, 0x0a
        /*00e2*/ 	.short	(.L_37 - .L_36)
	.align		4
.L_36:
        /*00e4*/ 	.word	index@(.nv.constant0._Z11bm25_kernelPK8TermInfoPKiS3_S3_PKfiifffPf)
        /*00e8*/ 	.short	0x0380
        /*00ea*/ 	.short	0x0048


	//----- nvinfo : EIATTR_SW_WAR
	.align		4
.L_37:
        /*00ec*/ 	.byte	0x04, 0x36
        /*00ee*/ 	.short	(.L_39 - .L_38)
.L_38:
        /*00f0*/ 	.word	0x00000008
.L_39:


//--------------------- .nv.callgraph             --------------------------
	.section	.nv.callgraph,"",@"SHT_CUDA_CALLGRAPH"
	.align	4
	.sectionentsize	8
	.align		4
        /*0000*/ 	.word	0x00000000
	.align		4
        /*0004*/ 	.word	0xffffffff
	.align		4
        /*0008*/ 	.word	0x00000000
	.align		4
        /*000c*/ 	.word	0xfffffffe
	.align		4
        /*0010*/ 	.word	0x00000000
	.align		4
        /*0014*/ 	.word	0xfffffffd
	.align		4
        /*0018*/ 	.word	0x00000000
	.align		4
        /*001c*/ 	.word	0xfffffffc


//--------------------- .text._Z11bm25_kernelPK8TermInfoPKiS3_S3_PKfiifffPf --------------------------
	.section	.text._Z11bm25_kernelPK8TermInfoPKiS3_S3_PKfiifffPf,"ax",@progbits
	.align	128
        .global         _Z11bm25_kernelPK8TermInfoPKiS3_S3_PKfiifffPf
        .type           _Z11bm25_kernelPK8TermInfoPKiS3_S3_PKfiifffPf,@function
        .size           _Z11bm25_kernelPK8TermInfoPKiS3_S3_PKfiifffPf,(.L_x_23 - _Z11bm25_kernelPK8TermInfoPKiS3_S3_PKfiifffPf)
        .other          _Z11bm25_kernelPK8TermInfoPKiS3_S3_PKfiifffPf,@"STO_CUDA_ENTRY STV_DEFAULT"
_Z11bm25_kernelPK8TermInfoPKiS3_S3_PKfiifffPf:
.text._Z11bm25_kernelPK8TermInfoPKiS3_S3_PKfiifffPf:
[----:B------:R-:W-:Y:S01]  /*0000*/  LDC R1, c[0x0][0x37c] ;  /* 0x0000df00ff017b82 */ /* 0x000fe20000000800 */
[----:B------:R-:W0:Y:S07]  /*0010*/  S2R R0, SR_TID.X ;  /* 0x0000000000007919 */ /* 0x000e2e0000002100 */
[----:B------:R-:W0:Y:S01]  /*0020*/  S2UR UR4, SR_CTAID.X ;  /* 0x00000000000479c3 */ /* 0x000e220000002500 */
[----:B------:R-:W1:Y:S07]  /*0030*/  LDCU UR5, c[0x0][0x3a8] ;  /* 0x00007500ff0577ac */ /* 0x000e6e0008000800 */
[----:B------:R-:W0:Y:S02]  /*0040*/  LDC R7, c[0x0][0x360] ;  /* 0x0000d800ff077b82 */ /* 0x000e240000000800 */
[----:B0-----:R-:W-:-:S05]  /*0050*/  IMAD R7, R7, UR4, R0 ;  /* 0x0000000407077c24 */ /* 0x001fca000f8e0200 */
[----:B-1----:R-:W-:-:S13]  /*0060*/  ISETP.GE.AND P0, PT, R7, UR5, PT ;  /* 0x0000000507007c0c */ /* 0x002fda000bf06270 */
[----:B------:R-:W-:Y:S05]  /*0070*/  @P0 EXIT ;  /* 0x000000000000094d */ /* 0x000fea0003800000 */
[----:B------:R-:W0:Y:S01]  /*0080*/  LDCU UR6, c[0x0][0x3ac] ;  /* 0x00007580ff0677ac */ /* 0x000e220008000800 */
[----:B------:R-:W-:Y:S01]  /*0090*/  IMAD.MOV.U32 R8, RZ, RZ, RZ ;  /* 0x000000ffff087224 */ /* 0x000fe200078e00ff */
[----:B------:R-:W1:Y:S01]  /*00a0*/  LDCU.64 UR4, c[0x0][0x358] ;  /* 0x00006b00ff0477ac */ /* 0x000e620008000a00 */
[----:B0-----:R-:W-:-:S09]  /*00b0*/  UISETP.GE.AND UP0, UPT, UR6, 0x1, UPT ;  /* 0x000000010600788c */ /* 0x001fd2000bf06270 */
[----:B-1----:R-:W-:Y:S05]  /*00c0*/  BRA.U !UP0, `(.L_x_0) ;  /* 0x0000000508647547 */ /* 0x002fea000b800000 */
[----:B------:R-:W0:Y:S08]  /*00d0*/  LDC.64 R2, c[0x0][0x388] ;  /* 0x0000e200ff027b82 */ /* 0x000e300000000a00 */
[----:B------:R-:W1:Y:S08]  /*00e0*/  LDC.64 R4, c[0x0][0x390] ;  /* 0x0000e400ff047b82 */ /* 0x000e700000000a00 */
[----:B------:R-:W2:Y:S01]  /*00f0*/  LDC R10, c[0x0][0x3b4] ;  /* 0x0000ed00ff0a7b82 */ /* 0x000ea20000000800 */
[----:B0-----:R-:W-:-:S07]  /*0100*/  IMAD.WIDE R2, R7, 0x4, R2 ;  /* 0x0000000407027825 */ /* 0x001fce00078e0202 */
[----:B------:R-:W0:Y:S01]  /*0110*/  LDC R12, c[0x0][0x3b8] ;  /* 0x0000ee00ff0c7b82 */ /* 0x000e220000000800 */
[----:B------:R3:W5:Y:S04]  /*0120*/  LDG.E R6, desc[UR4][R2.64] ;  /* 0x0000000402067981 */ /* 0x000768000c1e1900 */
[----:B------:R3:W5:Y:S01]  /*0130*/  LDG.E R11, desc[UR4][R2.64+0x4] ;  /* 0x00000404020b7981 */ /* 0x000762000c1e1900 */
[----:B------:R-:W-:Y:S01]  /*0140*/  CS2R R8, SRZ ;  /* 0x0000000000087805 */ /* 0x000fe2000001ff00 */
[----:B-1----:R-:W-:-:S04]  /*0150*/  IMAD.WIDE R4, R7, 0x4, R4 ;  /* 0x0000000407047825 */ /* 0x002fc800078e0204 */
[----:B--2---:R-:W-:Y:S01]  /*0160*/  FADD R10, R10, 1 ;  /* 0x3f8000000a0a7421 */ /* 0x004fe20000000000 */
[----:B0--3--:R-:W-:-:S07]  /*0170*/  FADD R12, -R12, 1 ;  /* 0x3f8000000c0c7421 */ /* 0x009fce0000000100 */
.L_x_10:
[----:B------:R-:W0:Y:S01]  /*0180*/  LDC.64 R18, c[0x0][0x398] ;  /* 0x0000e600ff127b82 */ /* 0x000e220000000a00 */
[----:B------:R-:W1:Y:S01]  /*0190*/  LDCU UR6, c[0x0][0x3ac] ;  /* 0x00007580ff0677ac */ /* 0x000e620008000800 */
[----:B-----5:R-:W-:Y:S01]  /*01a0*/  ISETP.GE.AND P0, PT, R6, R11, PT ;  /* 0x0000000b0600720c */ /* 0x020fe20003f06270 */
[----:B------:R-:W-:Y:S05]  /*01b0*/  BSSY.RECONVERGENT B0, `(.L_x_1) ;  /* 0x0000048000007945 */ /* 0x000fea0003800200 */
[----:B------:R-:W2:Y:S01]  /*01c0*/  LDC.64 R16, c[0x0][0x3a0] ;  /* 0x0000e800ff107b82 */ /* 0x000ea20000000a00 */
[----:B0-----:R-:W-:-:S04]  /*01d0*/  IMAD.WIDE.U32 R18, R9, 0x4, R18 ;  /* 0x0000000409127825 */ /* 0x001fc800078e0012 */
[----:B--2---:R-:W-:-:S04]  /*01e0*/  IMAD.WIDE.U32 R16, R9, 0x4, R16 ;  /* 0x0000000409107825 */ /* 0x004fc800078e0010 */
[----:B------:R-:W-:-:S05]  /*01f0*/  VIADD R9, R9, 0x1 ;  /* 0x0000000109097836 */ /* 0x000fca0000000000 */
[----:B-1----:R-:W-:Y:S01]  /*0200*/  ISETP.NE.AND P2, PT, R9, UR6, PT ;  /* 0x0000000609007c0c */ /* 0x002fe2000bf45270 */
[----:B------:R-:W-:-:S12]  /*0210*/  @P0 BRA `(.L_x_2) ;  /* 0x0000000400040947 */ /* 0x000fd80003800000 */
[----:B------:R-:W0:Y:S01]  /*0220*/  LDC.64 R14, c[0x0][0x380] ;  /* 0x0000e000ff0e7b82 */ /* 0x000e220000000a00 */
[----:B------:R-:W-:Y:S01]  /*0230*/  IMAD.MOV.U32 R13, RZ, RZ, R6 ;  /* 0x000000ffff0d7224 */ /* 0x000fe200078e0006 */
[----:B------:R-:W2:Y:S04]  /*0240*/  LDG.E R19, desc[UR4][R18.64] ;  /* 0x0000000412137981 */ /* 0x000ea8000c1e1900 */
[----:B------:R1:W5:Y:S02]  /*0250*/  LDG.E R16, desc[UR4][R16.64] ;  /* 0x0000000410107981 */ /* 0x000364000c1e1900 */
[----:B------:R-:W3:Y:S01]  /*0260*/  LDC.64 R2, c[0x0][0x380] ;  /* 0x0000e000ff027b82 */ /* 0x000ee20000000a00 */
[----:B0-----:R-:W-:-:S05]  /*0270*/  IMAD.WIDE R14, R13, 0x8, R14 ;  /* 0x000000080d0e7825 */ /* 0x001fca00078e020e */
[----:B------:R-:W2:Y:S01]  /*0280*/  LDG.E R0, desc[UR4][R14.64] ;  /* 0x000000040e007981 */ /* 0x000ea2000c1e1900 */
[----:B------:R-:W-:Y:S01]  /*0290*/  BSSY.RELIABLE B1, `(.L_x_3) ;  /* 0x000000e000017945 */ /* 0x000fe20003800100 */
[----:B--2---:R-:W-:-:S13]  /*02a0*/  ISETP.NE.AND P0, PT, R0, R19, PT ;  /* 0x000000130000720c */ /* 0x004fda0003f05270 */
[----:B-1-3--:R-:W-:Y:S05]  /*02b0*/  @!P0 BRA `(.L_x_4) ;  /* 0x00000000002c8947 */ /* 0x00afea0003800000 */
[----:B------:R-:W-:Y:S01]  /*02c0*/  BSSY.RELIABLE B2, `(.L_x_4) ;  /* 0x000000a000027945 */ /* 0x000fe20003800100 */
.L_x_5:
[----:B------:R-:W-:-:S05]  /*02d0*/  VIADD R13, R13, 0x1 ;  /* 0x000000010d0d7836 */ /* 0x000fca0000000000 */
[----:B------:R-:W-:-:S13]  /*02e0*/  ISETP.NE.AND P0, PT, R13, R11, PT ;  /* 0x0000000b0d00720c */ /* 0x000fda0003f05270 */
[----:B------:R-:W-:Y:S05]  /*02f0*/  @!P0 BREAK.RELIABLE B2 ;  /* 0x0000000000028942 */ /* 0x000fea0003800100 */
[----:B------:R-:W-:Y:S05]  /*0300*/  @!P0 BREAK.RELIABLE B1 ;  /* 0x0000000000018942 */ /* 0x000fea0003800100 */
[----:B------:R-:W-:Y:S05]  /*0310*/  @!P0 BRA `(.L_x_2) ;  /* 0x0000000000c48947 */ /* 0x000fea0003800000 */
[----:B------:R-:W-:-:S05]  /*0320*/  IMAD.WIDE R14, R13, 0x8, R2 ;  /* 0x000000080d0e7825 */ /* 0x000fca00078e0202 */
[----:B------:R-:W2:Y:S02]  /*0330*/  LDG.E R0, desc[UR4][R14.64] ;  /* 0x000000040e007981 */ /* 0x000ea4000c1e1900 */
[----:B--2---:R-:W-:-:S13]  /*0340*/  ISETP.NE.AND P0, PT, R0, R19, PT ;  /* 0x000000130000720c */ /* 0x004fda0003f05270 */
[----:B------:R-:W-:Y:S05]  /*0350*/  @P0 BRA `(.L_x_5) ;  /* 0xfffffffc00dc0947 */ /* 0x000fea000383ffff */
[----:B------:R-:W-:Y:S05]  /*0360*/  BSYNC.RELIABLE B2 ;  /* 0x0000000000027941 */ /* 0x000fea0003800100 */
.L_x_4:
[----:B------:R-:W-:Y:S05]  /*0370*/  BSYNC.RELIABLE B1 ;  /* 0x0000000000017941 */ /* 0x000fea0003800100 */
.L_x_3:
[----:B------:R-:W2:Y:S02]  /*0380*/  LDG.E R13, desc[UR4][R14.64+0x4] ;  /* 0x000004040e0d7981 */ /* 0x000ea4000c1e1900 */
[----:B--2---:R-:W-:-:S13]  /*0390*/  FSETP.GT.AND P0, PT, R13, RZ, PT ;  /* 0x000000ff0d00720b */ /* 0x004fda0003f04000 */
[----:B------:R-:W-:Y:S05]  /*03a0*/  @!P0 BRA `(.L_x_2) ;  /* 0x0000000000a08947 */ /* 0x000fea0003800000 */
[----:B------:R-:W2:Y:S01]  /*03b0*/  LDG.E R2, desc[UR4][R4.64] ;  /* 0x0000000404027981 */ /* 0x000ea2000c1e1900 */
[----:B------:R-:W0:Y:S01]  /*03c0*/  LDC R17, c[0x0][0x3b0] ;  /* 0x0000ec00ff117b82 */ /* 0x000e220000000800 */
[----:B------:R-:W-:Y:S01]  /*03d0*/  BSSY.RECONVERGENT B1, `(.L_x_6) ;  /* 0x0000011000017945 */ /* 0x000fe20003800200 */
[----:B0-----:R-:W0:Y:S02]  /*03e0*/  MUFU.RCP R0, R17 ;  /* 0x0000001100007308 */ /* 0x001e240000001000 */
[----:B0-----:R-:W-:-:S04]  /*03f0*/  FFMA R3, R0, -R17, 1 ;  /* 0x3f80000000037423 */ /* 0x001fc80000000811 */
[----:B------:R-:W-:Y:S01]  /*0400*/  FFMA R15, R0, R3, R0 ;  /* 0x00000003000f7223 */ /* 0x000fe20000000000 */
[----:B-----5:R-:W-:-:S04]  /*0410*/  FMUL R3, R16, R13 ;  /* 0x0000000d10037220 */ /* 0x020fc80000400000 */
[----:B------:R-:W-:Y:S01]  /*0420*/  FMUL R0, R10, R3 ;  /* 0x000000030a007220 */ /* 0x000fe20000400000 */
[----:B--2---:R-:W-:-:S04]  /*0430*/  I2FP.F32.S32 R2, R2 ;  /* 0x0000000200027245 */ /* 0x004fc80000201400 */
[----:B------:R-:W0:Y:S01]  /*0440*/  FCHK P0, R2, R17 ;  /* 0x0000001102007302 */ /* 0x000e220000000000 */
[----:B------:R-:W-:-:S04]  /*0450*/  FFMA R14, R2, R15, RZ ;  /* 0x0000000f020e7223 */ /* 0x000fc800000000ff */
[----:B------:R-:W-:-:S04]  /*0460*/  FFMA R16, R14, -R17, R2 ;  /* 0x800000110e107223 */ /* 0x000fc80000000002 */
[----:B------:R-:W-:Y:S01]  /*0470*/  FFMA R15, R15, R16, R14 ;  /* 0x000000100f0f7223 */ /* 0x000fe2000000000e */
[----:B0-----:R-:W-:Y:S06]  /*0480*/  @!P0 BRA `(.L_x_7) ;  /* 0x0000000000148947 */ /* 0x001fec0003800000 */
[----:B------:R-:W0:Y:S01]  /*0490*/  LDCU UR6, c[0x0][0x3b0] ;  /* 0x00007600ff0677ac */ /* 0x000e220008000800 */
[----:B------:R-:W-:Y:S01]  /*04a0*/  MOV R14, 0x4d0 ;  /* 0x000004d0000e7802 */ /* 0x000fe20000000f00 */
[----:B0-----:R-:W-:-:S07]  /*04b0*/  IMAD.U32 R3, RZ, RZ, UR6 ;  /* 0x00000006ff037e24 */ /* 0x001fce000f8e00ff */
[----:B------:R-:W-:Y:S05]  /*04c0*/  CALL.REL.NOINC `($__internal_0_$__cuda_sm3x_div_rn_noftz_f32_slowpath) ;  /* 0x0000000000747944 */ /* 0x000fea0003c00000 */
[----:B------:R-:W-:-:S07]  /*04d0*/  IMAD.MOV.U32 R15, RZ, RZ, R2 ;  /* 0x000000ffff0f7224 */ /* 0x000fce00078e0002 */
.L_x_7:
[----:B------:R-:W-:Y:S05]  /*04e0*/  BSYNC.RECONVERGENT B1 ;  /* 0x0000000000017941 */ /* 0x000fea0003800200 */
.L_x_6:
[----:B------:R-:W0:Y:S01]  /*04f0*/  LDCU UR6, c[0x0][0x3b8] ;  /* 0x00007700ff0677ac */ /* 0x000e220008000800 */
[----:B------:R-:W-:Y:S01]  /*0500*/  BSSY.RECONVERGENT B1, `(.L_x_8) ;  /* 0x0000011000017945 */ /* 0x000fe20003800200 */
[----:B------:R-:W1:Y:S01]  /*0510*/  LDCU UR7, c[0x0][0x3b4] ;  /* 0x00007680ff0777ac */ /* 0x000e620008000800 */
[----:B0-----:R-:W-:-:S04]  /*0520*/  FFMA R2, R15, UR6, R12 ;  /* 0x000000060f027c23 */ /* 0x001fc8000800000c */
[----:B-1----:R-:W-:-:S04]  /*0530*/  FFMA R15, R2, UR7, R13 ;  /* 0x00000007020f7c23 */ /* 0x002fc8000800000d */
[----:B------:R-:W0:Y:S08]  /*0540*/  MUFU.RCP R2, R15 ;  /* 0x0000000f00027308 */ /* 0x000e300000001000 */
[----:B------:R-:W1:Y:S01]  /*0550*/  FCHK P0, R0, R15 ;  /* 0x0000000f00007302 */ /* 0x000e620000000000 */
[----:B0-----:R-:W-:-:S04]  /*0560*/  FFMA R3, -R15, R2, 1 ;  /* 0x3f8000000f037423 */ /* 0x001fc80000000102 */
[----:B------:R-:W-:-:S04]  /*0570*/  FFMA R3, R2, R3, R2 ;  /* 0x0000000302037223 */ /* 0x000fc80000000002 */
[----:B------:R-:W-:-:S04]  /*0580*/  FFMA R2, R0, R3, RZ ;  /* 0x0000000300027223 */ /* 0x000fc800000000ff */
[----:B------:R-:W-:-:S04]  /*0590*/  FFMA R13, -R15, R2, R0 ;  /* 0x000000020f0d7223 */ /* 0x000fc80000000100 */
[----:B------:R-:W-:Y:S01]  /*05a0*/  FFMA R3, R3, R13, R2 ;  /* 0x0000000d03037223 */ /* 0x000fe20000000002 */
[----:B-1----:R-:W-:Y:S06]  /*05b0*/  @!P0 BRA `(.L_x_9) ;  /* 0x0000000000148947 */ /* 0x002fec0003800000 */
[----:B------:R-:W-:Y:S01]  /*05c0*/  MOV R2, R0 ;  /* 0x0000000000027202 */ /* 0x000fe20000000f00 */
[----:B------:R-:W-:Y:S01]  /*05d0*/  IMAD.MOV.U32 R3, RZ, RZ, R15 ;  /* 0x000000ffff037224 */ /* 0x000fe200078e000f */
[----:B------:R-:W-:-:S07]  /*05e0*/  MOV R14, 0x600 ;  /* 0x00000600000e7802 */ /* 0x000fce0000000f00 */
[----:B------:R-:W-:Y:S05]  /*05f0*/  CALL.REL.NOINC `($__internal_0_$__cuda_sm3x_div_rn_noftz_f32_slowpath) ;  /* 0x0000000000287944 */ /* 0x000fea0003c00000 */
[----:B------:R-:W-:-:S07]  /*0600*/  IMAD.MOV.U32 R3, RZ, RZ, R2 ;  /* 0x000000ffff037224 */ /* 0x000fce00078e0002 */
.L_x_9:
[----:B------:R-:W-:Y:S05]  /*0610*/  BSYNC.RECONVERGENT B1 ;  /* 0x0000000000017941 */ /* 0x000fea0003800200 */
.L_x_8:
[----:B------:R-:W-:-:S07]  /*0620*/  FADD R8, R8, R3 ;  /* 0x0000000308087221 */ /* 0x000fce0000000000 */
.L_x_2:
[----:B------:R-:W-:Y:S05]  /*0630*/  BSYNC.RECONVERGENT B0 ;  /* 0x0000000000007941 */ /* 0x000fea0003800200 */
.L_x_1:
[----:B------:R-:W-:Y:S05]  /*0640*/  WARPSYNC.ALL ;  /* 0x0000000000007948 */ /* 0x000fea0003800000 */
[----:B------:R-:W-:Y:S05]  /*0650*/  @P2 BRA `(.L_x_10) ;  /* 0xfffffff800c82947 */ /* 0x000fea000383ffff */
.L_x_0:
[----:B------:R-:W0:Y:S02]  /*0660*/  LDC.64 R2, c[0x0][0x3c0] ;  /* 0x0000f000ff027b82 */ /* 0x000e240000000a00 */
[----:B0-----:R-:W-:-:S05]  /*0670*/  IMAD.WIDE R2, R7, 0x4, R2 ;  /* 0x0000000407027825 */ /* 0x001fca00078e0202 */
[----:B------:R-:W-:Y:S01]  /*0680*/  STG.E desc[UR4][R2.64], R8 ;  /* 0x0000000802007986 */ /* 0x000fe2000c101904 */
[----:B------:R-:W-:Y:S05]  /*0690*/  EXIT ;  /* 0x000000000000794d */ /* 0x000fea0003800000 */
        .weak           $__internal_0_$__cuda_sm3x_div_rn_noftz_f32_slowpath
        .type           $__internal_0_$__cuda_sm3x_div_rn_noftz_f32_slowpath,@function
        .size           $__internal_0_$__cuda_sm3x_div_rn_noftz_f32_slowpath,(.L_x_23 - $__internal_0_$__cuda_sm3x_div_rn_noftz_f32_slowpath)
$__internal_0_$__cuda_sm3x_div_rn_noftz_f32_slowpath:
[----:B------:R-:W-:Y:S01]  /*06a0*/  SHF.R.U32.HI R15, RZ, 0x17, R3 ;  /* 0x00000017ff0f7819 */ /* 0x000fe20000011603 */
[----:B------:R-:W-:Y:S01]  /*06b0*/  BSSY.RECONVERGENT B2, `(.L_x_11) ;  /* 0x0000062000027945 */ /* 0x000fe20003800200 */
[----:B------:R-:W-:Y:S02]  /*06c0*/  SHF.R.U32.HI R16, RZ, 0x17, R2 ;  /* 0x00000017ff107819 */ /* 0x000fe40000011602 */
[----:B------:R-:W-:Y:S02]  /*06d0*/  LOP3.LUT R15, R15, 0xff, RZ, 0xc0, !PT ;  /* 0x000000ff0f0f7812 */ /* 0x000fe400078ec0ff */
[----:B------:R-:W-:-:S03]  /*06e0*/  LOP3.LUT R17, R16, 0xff, RZ, 0xc0, !PT ;  /* 0x000000ff10117812 */ /* 0x000fc600078ec0ff */
[----:B------:R-:W-:Y:S02]  /*06f0*/  VIADD R19, R15, 0xffffffff ;  /* 0xffffffff0f137836 */ /* 0x000fe40000000000 */
[----:B------:R-:W-:-:S03]  /*0700*/  VIADD R18, R17, 0xffffffff ;  /* 0xffffffff11127836 */ /* 0x000fc60000000000 */
[----:B------:R-:W-:-:S04]  /*0710*/  ISETP.GT.U32.AND P0, PT, R19, 0xfd, PT ;  /* 0x000000fd1300780c */ /* 0x000fc80003f04070 */
[----:B------:R-:W-:-:S13]  /*0720*/  ISETP.GT.U32.OR P0, PT, R18, 0xfd, P0 ;  /* 0x000000fd1200780c */ /* 0x000fda0000704470 */
[----:B------:R-:W-:Y:S01]  /*0730*/  @!P0 MOV R16, RZ ;  /* 0x000000ff00108202 */ /* 0x000fe20000000f00 */
[----:B------:R-:W-:Y:S06]  /*0740*/  @!P0 BRA `(.L_x_12) ;  /* 0x00000000005c8947 */ /* 0x000fec0003800000 */
[----:B------:R-:W-:Y:S02]  /*0750*/  FSETP.GTU.FTZ.AND P0, PT, |R2|, +INF , PT ;  /* 0x7f8000000200780b */ /* 0x000fe40003f1c200 */
[----:B------:R-:W-:-:S04]  /*0760*/  FSETP.GTU.FTZ.AND P1, PT, |R3|, +INF , PT ;  /* 0x7f8000000300780b */ /* 0x000fc80003f3c200 */
[----:B------:R-:W-:-:S13]  /*0770*/  PLOP3.LUT P0, PT, P0, P1, PT, 0xf8, 0x8f ;  /* 0x00000000008f781c */ /* 0x000fda0000703f70 */
[----:B------:R-:W-:Y:S05]  /*0780*/  @P0 BRA `(.L_x_13) ;  /* 0x00000004004c0947 */ /* 0x000fea0003800000 */
[----:B------:R-:W-:-:S13]  /*0790*/  LOP3.LUT P0, RZ, R3, 0x7fffffff, R2, 0xc8, !PT ;  /* 0x7fffffff03ff7812 */ /* 0x000fda000780c802 */
[----:B------:R-:W-:Y:S05]  /*07a0*/  @!P0 BRA `(.L_x_14) ;  /* 0x00000004003c8947 */ /* 0x000fea0003800000 */
[C---:B------:R-:W-:Y:S02]  /*07b0*/  FSETP.NEU.FTZ.AND P3, PT, |R2|.reuse, +INF , PT ;  /* 0x7f8000000200780b */ /* 0x040fe40003f7d200 */
[----:B------:R-:W-:Y:S02]  /*07c0*/  FSETP.NEU.FTZ.AND P1, PT, |R3|, +INF , PT ;  /* 0x7f8000000300780b */ /* 0x000fe40003f3d200 */
[----:B------:R-:W-:-:S11]  /*07d0*/  FSETP.NEU.FTZ.AND P0, PT, |R2|, +INF , PT ;  /* 0x7f8000000200780b */ /* 0x000fd60003f1d200 */
[----:B------:R-:W-:Y:S05]  /*07e0*/  @!P1 BRA !P3, `(.L_x_14) ;  /* 0x00000004002c9947 */ /* 0x000fea0005800000 */
[----:B------:R-:W-:-:S04]  /*07f0*/  LOP3.LUT P3, RZ, R2, 0x7fffffff, RZ, 0xc0, !PT ;  /* 0x7fffffff02ff7812 */ /* 0x000fc8000786c0ff */
[----:B------:R-:W-:-:S13]  /*0800*/  PLOP3.LUT P1, PT, P1, P3, PT, 0x2f, 0xf2 ;  /* 0x0000000000f2781c */ /* 0x000fda0000f26577 */
[----:B------:R-:W-:Y:S05]  /*0810*/  @P1 BRA `(.L_x_15) ;  /* 0x0000000400181947 */ /* 0x000fea0003800000 */
[----:B------:R-:W-:-:S04]  /*0820*/  LOP3.LUT P1, RZ, R3, 0x7fffffff, RZ, 0xc0, !PT ;  /* 0x7fffffff03ff7812 */ /* 0x000fc8000782c0ff */
[----:B------:R-:W-:-:S13]  /*0830*/  PLOP3.LUT P0, PT, P0, P1, PT, 0x2f, 0xf2 ;  /* 0x0000000000f2781c */ /* 0x000fda0000702577 */
[----:B------:R-:W-:Y:S05]  /*0840*/  @P0 BRA `(.L_x_16) ;  /* 0x0000000400000947 */ /* 0x000fea0003800000 */
[----:B------:R-:W-:Y:S02]  /*0850*/  ISETP.GE.AND P0, PT, R18, RZ, PT ;  /* 0x000000ff1200720c */ /* 0x000fe40003f06270 */
[----:B------:R-:W-:-:S11]  /*0860*/  ISETP.GE.AND P1, PT, R19, RZ, PT ;  /* 0x000000ff1300720c */ /* 0x000fd60003f26270 */
[----:B------:R-:W-:Y:S02]  /*0870*/  @P0 IMAD.MOV.U32 R16, RZ, RZ, RZ ;  /* 0x000000ffff100224 */ /* 0x000fe400078e00ff */
[----:B------:R-:W-:Y:S01]  /*0880*/  @!P0 FFMA R2, R2, 1.84467440737095516160e+19, RZ ;  /* 0x5f80000002028823 */ /* 0x000fe200000000ff */
[----:B------:R-:W-:Y:S02]  /*0890*/  @!P0 IMAD.MOV.U32 R16, RZ, RZ, -0x40 ;  /* 0xffffffc0ff108424 */ /* 0x000fe400078e00ff */
[----:B------:R-:W-:Y:S02]  /*08a0*/  @!P1 FFMA R3, R3, 1.84467440737095516160e+19, RZ ;  /* 0x5f80000003039823 */ /* 0x000fe400000000ff */
[----:B------:R-:W-:-:S07]  /*08b0*/  @!P1 VIADD R16, R16, 0x40 ;  /* 0x0000004010109836 */ /* 0x000fce0000000000 */
.L_x_12:
[----:B------:R-:W-:Y:S01]  /*08c0*/  LEA R18, R15, 0xc0800000, 0x17 ;  /* 0xc08000000f127811 */ /* 0x000fe200078eb8ff */
[----:B------:R-:W-:Y:S01]  /*08d0*/  BSSY.RECONVERGENT B3, `(.L_x_17) ;  /* 0x0000036000037945 */ /* 0x000fe20003800200 */
[----:B------:R-:W-:-:S03]  /*08e0*/  IADD3 R17, PT, PT, R17, -0x7f, RZ ;  /* 0xffffff8111117810 */ /* 0x000fc60007ffe0ff */
[----:B------:R-:W-:Y:S02]  /*08f0*/  IMAD.IADD R19, R3, 0x1, -R18 ;  /* 0x0000000103137824 */ /* 0x000fe400078e0a12 */
[C---:B------:R-:W-:Y:S01]  /*0900*/  IMAD R2, R17.reuse, -0x800000, R2 ;  /* 0xff80000011027824 */ /* 0x040fe200078e0202 */
[----:B------:R-:W-:Y:S01]  /*0910*/  IADD3 R17, PT, PT, R17, 0x7f, -R15 ;  /* 0x0000007f11117810 */ /* 0x000fe20007ffe80f */
[----:B------:R-:W0:Y:S01]  /*0920*/  MUFU.RCP R3, R19 ;  /* 0x0000001300037308 */ /* 0x000e220000001000 */
[----:B------:R-:W-:-:S03]  /*0930*/  FADD.FTZ R21, -R19, -RZ ;  /* 0x800000ff13157221 */ /* 0x000fc60000010100 */
[----:B------:R-:W-:Y:S02]  /*0940*/  IMAD.IADD R17, R17, 0x1, R16 ;  /* 0x0000000111117824 */ /* 0x000fe400078e0210 */
[----:B0-----:R-:W-:-:S04]  /*0950*/  FFMA R18, R3, R21, 1 ;  /* 0x3f80000003127423 */ /* 0x001fc80000000015 */
[----:B------:R-:W-:-:S04]  /*0960*/  FFMA R3, R3, R18, R3 ;  /* 0x0000001203037223 */ /* 0x000fc80000000003 */
[----:B------:R-:W-:-:S04]  /*0970*/  FFMA R18, R2, R3, RZ ;  /* 0x0000000302127223 */ /* 0x000fc800000000ff */
[----:B------:R-:W-:-:S04]  /*0980*/  FFMA R20, R21, R18, R2 ;  /* 0x0000001215147223 */ /* 0x000fc80000000002 */
[----:B------:R-:W-:-:S04]  /*0990*/  FFMA R18, R3, R20, R18 ;  /* 0x0000001403127223 */ /* 0x000fc80000000012 */
[----:B------:R-:W-:-:S04]  /*09a0*/  FFMA R21, R21, R18, R2 ;  /* 0x0000001215157223 */ /* 0x000fc80000000002 */
[----:B------:R-:W-:-:S05]  /*09b0*/  FFMA R2, R3, R21, R18 ;  /* 0x0000001503027223 */ /* 0x000fca0000000012 */
[----:B------:R-:W-:-:S04]  /*09c0*/  SHF.R.U32.HI R15, RZ, 0x17, R2 ;  /* 0x00000017ff0f7819 */ /* 0x000fc80000011602 */
[----:B------:R-:W-:-:S05]  /*09d0*/  LOP3.LUT R15, R15, 0xff, RZ, 0xc0, !PT ;  /* 0x000000ff0f0f7812 */ /* 0x000fca00078ec0ff */
[----:B------:R-:W-:-:S04]  /*09e0*/  IMAD.IADD R19, R15, 0x1, R17 ;  /* 0x000000010f137824 */ /* 0x000fc800078e0211 */
[----:B------:R-:W-:-:S05]  /*09f0*/  VIADD R15, R19, 0xffffffff ;  /* 0xffffffff130f7836 */ /* 0x000fca0000000000 */
[----:B------:R-:W-:-:S13]  /*0a00*/  ISETP.GE.U32.AND P0, PT, R15, 0xfe, PT ;  /* 0x000000fe0f00780c */ /* 0x000fda0003f06070 */
[----:B------:R-:W-:Y:S05]  /*0a10*/  @!P0 BRA `(.L_x_18) ;  /* 0x0000000000808947 */ /* 0x000fea0003800000 */
[----:B------:R-:W-:-:S13]  /*0a20*/  ISETP.GT.AND P0, PT, R19, 0xfe, PT ;  /* 0x000000fe1300780c */ /* 0x000fda0003f04270 */
[----:B------:R-:W-:Y:S05]  /*0a30*/  @P0 BRA `(.L_x_19) ;  /* 0x00000000006c0947 */ /* 0x000fea0003800000 */
[----:B------:R-:W-:-:S13]  /*0a40*/  ISETP.GE.AND P0, PT, R19, 0x1, PT ;  /* 0x000000011300780c */ /* 0x000fda0003f06270 */
[----:B------:R-:W-:Y:S05]  /*0a50*/  @P0 BRA `(.L_x_20) ;  /* 0x0000000000740947 */ /* 0x000fea0003800000 */
[----:B------:R-:W-:Y:S02]  /*0a60*/  ISETP.GE.AND P0, PT, R19, -0x18, PT ;  /* 0xffffffe81300780c */ /* 0x000fe40003f06270 */
[----:B------:R-:W-:-:S11]  /*0a70*/  LOP3.LUT R2, R2, 0x80000000, RZ, 0xc0, !PT ;  /* 0x8000000002027812 */ /* 0x000fd600078ec0ff */
[----:B------:R-:W-:Y:S05]  /*0a80*/  @!P0 BRA `(.L_x_20) ;  /* 0x0000000000688947 */ /* 0x000fea0003800000 */
[-CC-:B------:R-:W-:Y:S01]  /*0a90*/  FFMA.RZ R15, R3, R21.reuse, R18.reuse ;  /* 0x00000015030f7223 */ /* 0x180fe2000000c012 */
[C---:B------:R-:W-:Y:S02]  /*0aa0*/  ISETP.NE.AND P3, PT, R19.reuse, RZ, PT ;  /* 0x000000ff1300720c */ /* 0x040fe40003f65270 */
[----:B------:R-:W-:Y:S02]  /*0ab0*/  ISETP.NE.AND P1, PT, R19, RZ, PT ;  /* 0x000000ff1300720c */ /* 0x000fe40003f25270 */
[----:B------:R-:W-:Y:S01]  /*0ac0*/  LOP3.LUT R16, R15, 0x7fffff, RZ, 0xc0, !PT ;  /* 0x007fffff0f107812 */ /* 0x000fe200078ec0ff */
[CCC-:B------:R-:W-:Y:S01]  /*0ad0*/  FFMA.RP R15, R3.reuse, R21.reuse, R18.reuse ;  /* 0x00000015030f7223 */ /* 0x1c0fe20000008012 */
[----:B------:R-:W-:Y:S01]  /*0ae0*/  FFMA.RM R18, R3, R21, R18 ;  /* 0x0000001503127223 */ /* 0x000fe20000004012 */
[C---:B------:R-:W-:Y:S01]  /*0af0*/  VIADD R3, R19.reuse, 0x20 ;  /* 0x0000002013037836 */ /* 0x040fe20000000000 */
[----:B------:R-:W-:Y:S02]  /*0b00*/  LOP3.LUT R16, R16, 0x800000, RZ, 0xfc, !PT ;  /* 0x0080000010107812 */ /* 0x000fe400078efcff */
[----:B------:R-:W-:-:S02]  /*0b10*/  IADD3 R17, PT, PT, -R19, RZ, RZ ;  /* 0x000000ff13117210 */ /* 0x000fc40007ffe1ff */
[----:B------:R-:W-:Y:S02]  /*0b20*/  SHF.L.U32 R3, R16, R3, RZ ;  /* 0x0000000310037219 */ /* 0x000fe400000006ff */
[----:B------:R-:W-:Y:S02]  /*0b30*/  FSETP.NEU.FTZ.AND P0, PT, R15, R18, PT ;  /* 0x000000120f00720b */ /* 0x000fe40003f1d000 */
[----:B------:R-:W-:Y:S02]  /*0b40*/  SEL R15, R17, RZ, P3 ;  /* 0x000000ff110f7207 */ /* 0x000fe40001800000 */
[----:B------:R-:W-:Y:S02]  /*0b50*/  ISETP.NE.AND P1, PT, R3, RZ, P1 ;  /* 0x000000ff0300720c */ /* 0x000fe40000f25270 */
[----:B------:R-:W-:Y:S02]  /*0b60*/  SHF.R.U32.HI R15, RZ, R15, R16 ;  /* 0x0000000fff0f7219 */ /* 0x000fe40000011610 */
[----:B------:R-:W-:-:S02]  /*0b70*/  PLOP3.LUT P0, PT, P0, P1, PT, 0xf8, 0x8f ;  /* 0x00000000008f781c */ /* 0x000fc40000703f70 */
[----:B------:R-:W-:Y:S02]  /*0b80*/  SHF.R.U32.HI R16, RZ, 0x1, R15 ;  /* 0x00000001ff107819 */ /* 0x000fe4000001160f */
[----:B------:R-:W-:-:S04]  /*0b90*/  SEL R3, RZ, 0x1, !P0 ;  /* 0x00000001ff037807 */ /* 0x000fc80004000000 */
[----:B------:R-:W-:-:S04]  /*0ba0*/  LOP3.LUT R18, R3, 0x1, R16, 0xf8, !PT ;  /* 0x0000000103127812 */ /* 0x000fc800078ef810 */
[----:B------:R-:W-:-:S05]  /*0bb0*/  LOP3.LUT R15, R18, R15, RZ, 0xc0, !PT ;  /* 0x0000000f120f7212 */ /* 0x000fca00078ec0ff */
[----:B------:R-:W-:-:S05]  /*0bc0*/  IMAD.IADD R15, R16, 0x1, R15 ;  /* 0x00000001100f7824 */ /* 0x000fca00078e020f */
[----:B------:R-:W-:Y:S01]  /*0bd0*/  LOP3.LUT R2, R15, R2, RZ, 0xfc, !PT ;  /* 0x000000020f027212 */ /* 0x000fe200078efcff */
[----:B------:R-:W-:Y:S06]  /*0be0*/  BRA `(.L_x_20) ;  /* 0x0000000000107947 */ /* 0x000fec0003800000 */
.L_x_19:
[----:B------:R-:W-:-:S04]  /*0bf0*/  LOP3.LUT R2, R2, 0x80000000, RZ, 0xc0, !PT ;  /* 0x8000000002027812 */ /* 0x000fc800078ec0ff */
[----:B------:R-:W-:Y:S01]  /*0c00*/  LOP3.LUT R2, R2, 0x7f800000, RZ, 0xfc, !PT ;  /* 0x7f80000002027812 */ /* 0x000fe200078efcff */
[----:B------:R-:W-:Y:S06]  /*0c10*/  BRA `(.L_x_20) ;  /* 0x0000000000047947 */ /* 0x000fec0003800000 */
.L_x_18:
[----:B------:R-:W-:-:S07]  /*0c20*/  IMAD R2, R17, 0x800000, R2 ;  /* 0x0080000011027824 */ /* 0x000fce00078e0202 */
.L_x_20:
[----:B------:R-:W-:Y:S05]  /*0c30*/  BSYNC.RECONVERGENT B3 ;  /* 0x0000000000037941 */ /* 0x000fea0003800200 */
.L_x_17:
[----:B------:R-:W-:Y:S05]  /*0c40*/  BRA `(.L_x_21) ;  /* 0x0000000000207947 */ /* 0x000fea0003800000 */
.L_x_16:
[----:B------:R-:W-:-:S04]  /*0c50*/  LOP3.LUT R2, R3, 0x80000000, R2, 0x48, !PT ;  /* 0x8000000003027812 */ /* 0x000fc800078e4802 */
[----:B------:R-:W-:Y:S01]  /*0c60*/  LOP3.LUT R2, R2, 0x7f800000, RZ, 0xfc, !PT ;  /* 0x7f80000002027812 */ /* 0x000fe200078efcff */
[----:B------:R-:W-:Y:S06]  /*0c70*/  BRA `(.L_x_21) ;  /* 0x0000000000147947 */ /* 0x000fec0003800000 */
.L_x_15:
[----:B------:R-:W-:Y:S01]  /*0c80*/  LOP3.LUT R2, R3, 0x80000000, R2, 0x48, !PT ;  /* 0x8000000003027812 */ /* 0x000fe200078e4802 */
[----:B------:R-:W-:Y:S06]  /*0c90*/  BRA `(.L_x_21) ;  /* 0x00000000000c7947 */ /* 0x000fec0003800000 */
.L_x_14:
[----:B------:R-:W0:Y:S01]  /*0ca0*/  MUFU.RSQ R2, -QNAN ;  /* 0xffc0000000027908 */ /* 0x000e220000001400 */
[----:B------:R-:W-:Y:S05]  /*0cb0*/  BRA `(.L_x_21) ;  /* 0x0000000000047947 */ /* 0x000fea0003800000 */
.L_x_13:
[----:B------:R-:W-:-:S07]  /*0cc0*/  FADD.FTZ R2, R2, R3 ;  /* 0x0000000302027221 */ /* 0x000fce0000010000 */
.L_x_21:
[----:B------:R-:W-:Y:S05]  /*0cd0*/  BSYNC.RECONVERGENT B2 ;  /* 0x0000000000027941 */ /* 0x000fea0003800200 */
.L_x_11:
[----:B------:R-:W-:-:S04]  /*0ce0*/  IMAD.MOV.U32 R15, RZ, RZ, 0x0 ;  /* 0x00000000ff0f7424 */ /* 0x000fc800078e00ff */
[----:B0-----:R-:W-:Y:S05]  /*0cf0*/  RET.REL.NODEC R14 `(_Z11bm25_kernelPK8TermInfoPKiS3_S3_PKfiifffPf) ;  /* 0xfffffff00ec07950 */ /* 0x001fea0003c3ffff */
.L_x_22:
[----:B------:R-:W-:-:S00]  /*0d00*/  BRA `(.L_x_22) ;  /* 0xfffffffc00fc7947 */ /* 0x000fc0000383ffff */
[----:B------:R-:W-:-:S00]  /*0d10*/  NOP ;  /* 0x0000000000007918 */ /* 0x000fc00000000000 */
        /* <DEDUP_REMOVED lines=14> */
.L_x_23:


//--------------------- .nv.shared.reserved.0     --------------------------
	.section	.nv.shared.reserved.0,"aw",@nobits
	.weak		__nv_reservedSMEM_offset_0_alias
	.size		__nv_reservedSMEM_offset_0_alias, 0, 64
	.other		__nv_reservedSMEM_offset_0_alias,@"STO_CUDA_RESERVED_SHARED STV_DEFAULT"
__nv_reservedSMEM_offset_0_alias:
	.zero		0
	.zero		64


//--------------------- .nv.constant0._Z11bm25_kernelPK8TermInfoPKiS3_S3_PKfiifffPf --------------------------
	.section	.nv.constant0._Z11bm25_kernelPK8TermInfoPKiS3_S3_PKfiifffPf,"a",@progbits
	.sectionflags	@""
	.align	4
.nv.constant0._Z11bm25_kernelPK8TermInfoPKiS3_S3_PKfiifffPf:
	.zero		968


//--------------------- SYMBOLS --------------------------

	.type		.nv.reservedSmem.offset0,@object
	.size		.nv.reservedSmem.offset0,0x4
